//
// Generated by NVIDIA NVVM Compiler
//
// Compiler Build ID: CL-36424714
// Cuda compilation tools, release 13.0, V13.0.88
// Based on NVVM 20.0.0
//

.version 9.0
.target sm_100
.address_size 64

	// .globl	_Z12reduce_naivePfPKfi
// _ZZ12reduce_naivePfPKfiE5sdata has been demoted
// _ZZ17reduce_sequentialPfPKfiE5sdata has been demoted

.visible .entry _Z12reduce_naivePfPKfi(
	.param .u64 .ptr .align 1 _Z12reduce_naivePfPKfi_param_0,
	.param .u64 .ptr .align 1 _Z12reduce_naivePfPKfi_param_1,
	.param .u32 _Z12reduce_naivePfPKfi_param_2
)
{
	.reg .pred 	%p<3>;
	.reg .b32 	%r<9>;
	.reg .b32 	%f<6>;
	.reg .b64 	%rd<9>;
	// demoted variable
	.shared .align 4 .b8 _ZZ12reduce_naivePfPKfiE5sdata[1024];
	ld.param.u64 	%rd1, [_Z12reduce_naivePfPKfi_param_0];
	ld.param.u64 	%rd2, [_Z12reduce_naivePfPKfi_param_1];
	ld.param.u32 	%r4, [_Z12reduce_naivePfPKfi_param_2];
	mov.u32 	%r1, %tid.x;
	mov.u32 	%r2, %ctaid.x;
	mov.u32 	%r5, %ntid.x;
	mad.lo.s32 	%r3, %r2, %r5, %r1;
	setp.ge.s32 	%p1, %r3, %r4;
	mov.f32 	%f5, 0f00000000;
	@%p1 bra 	$L__BB0_2;
	cvta.to.global.u64 	%rd3, %rd2;
	mul.wide.s32 	%rd4, %r3, 4;
	add.s64 	%rd5, %rd3, %rd4;
	ld.global.f32 	%f5, [%rd5];
$L__BB0_2:
	shl.b32 	%r6, %r1, 2;
	mov.u32 	%r7, _ZZ12reduce_naivePfPKfiE5sdata;
	add.s32 	%r8, %r7, %r6;
	st.shared.f32 	[%r8], %f5;
	bar.sync 	0;
	setp.ne.s32 	%p2, %r1, 0;
	@%p2 bra 	$L__BB0_4;
	ld.shared.f32 	%f4, [_ZZ12reduce_naivePfPKfiE5sdata];
	cvta.to.global.u64 	%rd6, %rd1;
	mul.wide.u32 	%rd7, %r2, 4;
	add.s64 	%rd8, %rd6, %rd7;
	st.global.f32 	[%rd8], %f4;
$L__BB0_4:
	ret;

}
	// .globl	_Z17reduce_sequentialPfPKfi
.visible .entry _Z17reduce_sequentialPfPKfi(
	.param .u64 .ptr .align 1 _Z17reduce_sequentialPfPKfi_param_0,
	.param .u64 .ptr .align 1 _Z17reduce_sequentialPfPKfi_param_1,
	.param .u32 _Z17reduce_sequentialPfPKfi_param_2
)
{
	.reg .pred 	%p<3>;
	.reg .b32 	%r<9>;
	.reg .b32 	%f<6>;
	.reg .b64 	%rd<9>;
	// demoted variable
	.shared .align 4 .b8 _ZZ17reduce_sequentialPfPKfiE5sdata[1024];
	ld.param.u64 	%rd1, [_Z17reduce_sequentialPfPKfi_param_0];
	ld.param.u64 	%rd2, [_Z17reduce_sequentialPfPKfi_param_1];
	ld.param.u32 	%r4, [_Z17reduce_sequentialPfPKfi_param_2];
	mov.u32 	%r1, %tid.x;
	mov.u32 	%r2, %ctaid.x;
	mov.u32 	%r5, %ntid.x;
	mad.lo.s32 	%r3, %r2, %r5, %r1;
	setp.ge.s32 	%p1, %r3, %r4;
	mov.f32 	%f5, 0f00000000;
	@%p1 bra 	$L__BB1_2;
	cvta.to.global.u64 	%rd3, %rd2;
	mul.wide.s32 	%rd4, %r3, 4;
	add.s64 	%rd5, %rd3, %rd4;
	ld.global.f32 	%f5, [%rd5];
$L__BB1_2:
	shl.b32 	%r6, %r1, 2;
	mov.u32 	%r7, _ZZ17reduce_sequentialPfPKfiE5sdata;
	add.s32 	%r8, %r7, %r6;
	st.shared.f32 	[%r8], %f5;
	bar.sync 	0;
	setp.ne.s32 	%p2, %r1, 0;
	@%p2 bra 	$L__BB1_4;
	ld.shared.f32 	%f4, [_ZZ17reduce_sequentialPfPKfiE5sdata];
	cvta.to.global.u64 	%rd6, %rd1;
	mul.wide.u32 	%rd7, %r2, 4;
	add.s64 	%rd8, %rd6, %rd7;
	st.global.f32 	[%rd8], %f4;
$L__BB1_4:
	ret;

}
	// .globl	_Z19reduce_warp_shufflePfPKfi
.visible .entry _Z19reduce_warp_shufflePfPKfi(
	.param .u64 .ptr .align 1 _Z19reduce_warp_shufflePfPKfi_param_0,
	.param .u64 .ptr .align 1 _Z19reduce_warp_shufflePfPKfi_param_1,
	.param .u32 _Z19reduce_warp_shufflePfPKfi_param_2
)
{
	.reg .pred 	%p<2>;
	.reg .b32 	%r<4>;
	.reg .b64 	%rd<5>;

	ld.param.u64 	%rd1, [_Z19reduce_warp_shufflePfPKfi_param_0];
	mov.u32 	%r1, %tid.x;
	setp.ne.s32 	%p1, %r1, 0;
	@%p1 bra 	$L__BB2_2;
	cvta.to.global.u64 	%rd2, %rd1;
	mov.u32 	%r2, %ctaid.x;
	mul.wide.u32 	%rd3, %r2, 4;
	add.s64 	%rd4, %rd2, %rd3;
	mov.b32 	%r3, 0;
	st.global.u32 	[%rd4], %r3;
$L__BB2_2:
	ret;

}


// ===== COMPILED SASS (sm_100) =====

	.target	sm_100

	.elftype	@"ET_EXEC"


//--------------------- .note.nv.tkinfo           --------------------------
	.section	.note.nv.tkinfo,"",@"SHT_NOTE"
	.sectionflags	@"SHF_NOTE_NV_TKINFO"
	.tkinfo
        /*0018*/ 	.word	0x00000002
        /*0030*/ 	.string	""
        /*0030*/ 	.string	"ptxas"
        /*0030*/ 	.string	"Cuda compilation tools, release 13.0, V13.0.88"
        /*0030*/ 	.string	"Build cuda_13.0.r13.0/compiler.36424714_0"
        /*0030*/ 	.string	"-arch sm_100 -m 64 "



//--------------------- .note.nv.cuinfo           --------------------------
	.section	.note.nv.cuinfo,"",@"SHT_NOTE"
	.sectionflags	@"SHF_NOTE_NV_CUINFO"
        /*0018*/ 	.short	0x0002
        /*001a*/ 	.short	0x0064
        /*001c*/ 	.short	0x0082
	.zero		2


//--------------------- .nv.info                  --------------------------
	.section	.nv.info,"",@"SHT_CUDA_INFO"
	.align	4


	//----- nvinfo : EIATTR_REGCOUNT
	.align		4
        /*0000*/ 	.byte	0x04, 0x2f
        /*0002*/ 	.short	(.L_1 - .L_0)
	.align		4
.L_0:
        /*0004*/ 	.word	index@(_Z12reduce_naivePfPKfi)
        /*0008*/ 	.word	0x0000000a


	//----- nvinfo : EIATTR_FRAME_SIZE
	.align		4
.L_1:
        /*000c*/ 	.byte	0x04, 0x11
        /*000e*/ 	.short	(.L_3 - .L_2)
	.align		4
.L_2:
        /*0010*/ 	.word	index@(_Z12reduce_naivePfPKfi)
        /*0014*/ 	.word	0x00000000


	//----- nvinfo : EIATTR_REGCOUNT
	.align		4
.L_3:
        /*0018*/ 	.byte	0x04, 0x2f
        /*001a*/ 	.short	(.L_5 - .L_4)
	.align		4
.L_4:
        /*001c*/ 	.word	index@(_Z17reduce_sequentialPfPKfi)
        /*0020*/ 	.word	0x0000000a


	//----- nvinfo : EIATTR_FRAME_SIZE
	.align		4
.L_5:
        /*0024*/ 	.byte	0x04, 0x11
        /*0026*/ 	.short	(.L_7 - .L_6)
	.align		4
.L_6:
        /*0028*/ 	.word	index@(_Z17reduce_sequentialPfPKfi)
        /*002c*/ 	.word	0x00000000


	//----- nvinfo : EIATTR_REGCOUNT
	.align		4
.L_7:
        /*0030*/ 	.byte	0x04, 0x2f
        /*0032*/ 	.short	(.L_9 - .L_8)
	.align		4
.L_8:
        /*0034*/ 	.word	index@(_Z19reduce_warp_shufflePfPKfi)
        /*0038*/ 	.word	0x00000008


	//----- nvinfo : EIATTR_FRAME_SIZE
	.align		4
.L_9:
        /*003c*/ 	.byte	0x04, 0x11
        /*003e*/ 	.short	(.L_11 - .L_10)
	.align		4
.L_10:
        /*0040*/ 	.word	index@(_Z19reduce_warp_shufflePfPKfi)
        /*0044*/ 	.word	0x00000000


	//----- nvinfo : EIATTR_MIN_STACK_SIZE
	.align		4
.L_11:
        /*0048*/ 	.byte	0x04, 0x12
        /*004a*/ 	.short	(.L_13 - .L_12)
	.align		4
.L_12:
        /*004c*/ 	.word	index@(_Z19reduce_warp_shufflePfPKfi)
        /*0050*/ 	.word	0x00000000


	//----- nvinfo : EIATTR_MIN_STACK_SIZE
	.align		4
.L_13:
        /*0054*/ 	.byte	0x04, 0x12
        /*0056*/ 	.short	(.L_15 - .L_14)
	.align		4
.L_14:
        /*0058*/ 	.word	index@(_Z17reduce_sequentialPfPKfi)
        /*005c*/ 	.word	0x00000000


	//----- nvinfo : EIATTR_MIN_STACK_SIZE
	.align		4
.L_15:
        /*0060*/ 	.byte	0x04, 0x12
        /*0062*/ 	.short	(.L_17 - .L_16)
	.align		4
.L_16:
        /*0064*/ 	.word	index@(_Z12reduce_naivePfPKfi)
        /*0068*/ 	.word	0x00000000
.L_17:


//--------------------- .nv.compat                --------------------------
	.section	.nv.compat,"",@"SHT_CUDA_COMPAT_INFO"
	.align	4
        /*0000*/ 	.byte	0x02, 0x09, 0x00, 0x00, 0x02, 0x02, 0x01, 0x00, 0x02, 0x05, 0x05, 0x00, 0x03, 0x07, 0x01, 0x01
        /*0010*/ 	.byte	0x02, 0x03, 0x00, 0x00, 0x02, 0x06, 0x01, 0x00, 0x04, 0x0b, 0x08, 0x00, 0x09, 0x00, 0x00, 0x00
        /*0020*/ 	.byte	0x00, 0x00, 0x00, 0x00


//--------------------- .nv.info._Z19reduce_warp_shufflePfPKfi --------------------------
	.section	.nv.info._Z19reduce_warp_shufflePfPKfi,"",@"SHT_CUDA_INFO"
	.sectionflags	@""
	.align	4


	//----- nvinfo : EIATTR_CUDA_API_VERSION
	.align		4
        /*0000*/ 	.byte	0x04, 0x37
        /*0002*/ 	.short	(.L_19 - .L_18)
.L_18:
        /*0004*/ 	.word	0x00000082


	//----- nvinfo : EIATTR_KPARAM_INFO
	.align		4
.L_19:
        /*0008*/ 	.byte	0x04, 0x17
        /*000a*/ 	.short	(.L_21 - .L_20)
.L_20:
        /*000c*/ 	.word	0x00000000
        /*0010*/ 	.short	0x0002
        /*0012*/ 	.short	0x0010
        /*0014*/ 	.byte	0x00, 0xf0, 0x11, 0x00


	//----- nvinfo : EIATTR_KPARAM_INFO
	.align		4
.L_21:
        /*0018*/ 	.byte	0x04, 0x17
        /*001a*/ 	.short	(.L_23 - .L_22)
.L_22:
        /*001c*/ 	.word	0x00000000
        /*0020*/ 	.short	0x0001
        /*0022*/ 	.short	0x0008
        /*0024*/ 	.byte	0x00, 0xf5, 0x21, 0x00


	//----- nvinfo : EIATTR_KPARAM_INFO
	.align		4
.L_23:
        /*0028*/ 	.byte	0x04, 0x17
        /*002a*/ 	.short	(.L_25 - .L_24)
.L_24:
        /*002c*/ 	.word	0x00000000
        /*0030*/ 	.short	0x0000
        /*0032*/ 	.short	0x0000
        /*0034*/ 	.byte	0x00, 0xf5, 0x21, 0x00


	//----- nvinfo : EIATTR_SPARSE_MMA_MASK
	.align		4
.L_25:
        /*0038*/ 	.byte	0x03, 0x50
        /*003a*/ 	.short	0x0000


	//----- nvinfo : EIATTR_MAXREG_COUNT
	.align		4
        /*003c*/ 	.byte	0x03, 0x1b
        /*003e*/ 	.short	0x00ff


	//----- nvinfo : EIATTR_MERCURY_ISA_VERSION
	.align		4
        /*0040*/ 	.byte	0x03, 0x5f
        /*0042*/ 	.short	0x0101


	//----- nvinfo : EIATTR_VRC_CTA_INIT_COUNT
	.align		4
        /*0044*/ 	.byte	0x02, 0x4a
	.zero		1
	.zero		1


	//----- nvinfo : EIATTR_EXIT_INSTR_OFFSETS
	.align		4
        /*0048*/ 	.byte	0x04, 0x1c
        /*004a*/ 	.short	(.L_27 - .L_26)


	//   ....[0]....
.L_26:
        /*004c*/ 	.word	0x00000030


	//   ....[1]....
        /*0050*/ 	.word	0x00000090


	//----- nvinfo : EIATTR_CBANK_PARAM_SIZE
	.align		4
.L_27:
        /*0054*/ 	.byte	0x03, 0x19
        /*0056*/ 	.short	0x0014


	//----- nvinfo : EIATTR_PARAM_CBANK
	.align		4
        /*0058*/ 	.byte	0x04, 0x0a
        /*005a*/ 	.short	(.L_29 - .L_28)
	.align		4
.L_28:
        /*005c*/ 	.word	index@(.nv.constant0._Z19reduce_warp_shufflePfPKfi)
        /*0060*/ 	.short	0x0380
        /*0062*/ 	.short	0x0014


	//----- nvinfo : EIATTR_SW_WAR
	.align		4
.L_29:
        /*0064*/ 	.byte	0x04, 0x36
        /*0066*/ 	.short	(.L_31 - .L_30)
.L_30:
        /*0068*/ 	.word	0x00000008
.L_31:


//--------------------- .nv.info._Z17reduce_sequentialPfPKfi --------------------------
	.section	.nv.info._Z17reduce_sequentialPfPKfi,"",@"SHT_CUDA_INFO"
	.sectionflags	@""
	.align	4


	//----- nvinfo : EIATTR_CUDA_API_VERSION
	.align		4
        /*0000*/ 	.byte	0x04, 0x37
        /*0002*/ 	.short	(.L_33 - .L_32)
.L_32:
        /*0004*/ 	.word	0x00000082


	//----- nvinfo : EIATTR_KPARAM_INFO
	.align		4
.L_33:
        /*0008*/ 	.byte	0x04, 0x17
        /*000a*/ 	.short	(.L_35 - .L_34)
.L_34:
        /*000c*/ 	.word	0x00000000
        /*0010*/ 	.short	0x0002
        /*0012*/ 	.short	0x0010
        /*0014*/ 	.byte	0x00, 0xf0, 0x11, 0x00


	//----- nvinfo : EIATTR_KPARAM_INFO
	.align		4
.L_35:
        /*0018*/ 	.byte	0x04, 0x17
        /*001a*/ 	.short	(.L_37 - .L_36)
.L_36:
        /*001c*/ 	.word	0x00000000
        /*0020*/ 	.short	0x0001
        /*0022*/ 	.short	0x0008
        /*0024*/ 	.byte	0x00, 0xf5, 0x21, 0x00


	//----- nvinfo : EIATTR_KPARAM_INFO
	.align		4
.L_37:
        /*0028*/ 	.byte	0x04, 0x17
        /*002a*/ 	.short	(.L_39 - .L_38)
.L_38:
        /*002c*/ 	.word	0x00000000
        /*0030*/ 	.short	0x0000
        /*0032*/ 	.short	0x0000
        /*0034*/ 	.byte	0x00, 0xf5, 0x21, 0x00


	//----- nvinfo : EIATTR_SPARSE_MMA_MASK
	.align		4
.L_39:
        /*0038*/ 	.byte	0x03, 0x50
        /*003a*/ 	.short	0x0000


	//----- nvinfo : EIATTR_MAXREG_COUNT
	.align		4
        /*003c*/ 	.byte	0x03, 0x1b
        /*003e*/ 	.short	0x00ff


	//----- nvinfo : EIATTR_NUM_BARRIERS
	.align		4
        /*0040*/ 	.byte	0x02, 0x4c
        /*0042*/ 	.byte	0x01
	.zero		1


	//----- nvinfo : EIATTR_MERCURY_ISA_VERSION
	.align		4
        /*0044*/ 	.byte	0x03, 0x5f
        /*0046*/ 	.short	0x0101


	//----- nvinfo : EIATTR_VRC_CTA_INIT_COUNT
	.align		4
        /*0048*/ 	.byte	0x02, 0x4a
	.zero		1
	.zero		1


	//----- nvinfo : EIATTR_EXIT_INSTR_OFFSETS
	.align		4
        /*004c*/ 	.byte	0x04, 0x1c
        /*004e*/ 	.short	(.L_41 - .L_40)


	//   ....[0]....
.L_40:
        /*0050*/ 	.word	0x00000130


	//   ....[1]....
        /*0054*/ 	.word	0x00000180


	//----- nvinfo : EIATTR_CBANK_PARAM_SIZE
	.align		4
.L_41:
        /*0058*/ 	.byte	0x03, 0x19
        /*005a*/ 	.short	0x0014


	//----- nvinfo : EIATTR_PARAM_CBANK
	.align		4
        /*005c*/ 	.byte	0x04, 0x0a
        /*005e*/ 	.short	(.L_43 - .L_42)
	.align		4
.L_42:
        /*0060*/ 	.word	index@(.nv.constant0._Z17reduce_sequentialPfPKfi)
        /*0064*/ 	.short	0x0380
        /*0066*/ 	.short	0x0014


	//----- nvinfo : EIATTR_SW_WAR
	.align		4
.L_43:
        /*0068*/ 	.byte	0x04, 0x36
        /*006a*/ 	.short	(.L_45 - .L_44)
.L_44:
        /*006c*/ 	.word	0x00000008
.L_45:


//--------------------- .nv.info._Z12reduce_naivePfPKfi --------------------------
	.section	.nv.info._Z12reduce_naivePfPKfi,"",@"SHT_CUDA_INFO"
	.sectionflags	@""
	.align	4


	//----- nvinfo : EIATTR_CUDA_API_VERSION
	.align		4
        /*0000*/ 	.byte	0x04, 0x37
        /*0002*/ 	.short	(.L_47 - .L_46)
.L_46:
        /*0004*/ 	.word	0x00000082


	//----- nvinfo : EIATTR_KPARAM_INFO
	.align		4
.L_47:
        /*0008*/ 	.byte	0x04, 0x17
        /*000a*/ 	.short	(.L_49 - .L_48)
.L_48:
        /*000c*/ 	.word	0x00000000
        /*0010*/ 	.short	0x0002
        /*0012*/ 	.short	0x0010
        /*0014*/ 	.byte	0x00, 0xf0, 0x11, 0x00


	//----- nvinfo : EIATTR_KPARAM_INFO
	.align		4
.L_49:
        /*0018*/ 	.byte	0x04, 0x17
        /*001a*/ 	.short	(.L_51 - .L_50)
.L_50:
        /*001c*/ 	.word	0x00000000
        /*0020*/ 	.short	0x0001
        /*0022*/ 	.short	0x0008
        /*0024*/ 	.byte	0x00, 0xf5, 0x21, 0x00


	//----- nvinfo : EIATTR_KPARAM_INFO
	.align		4
.L_51:
        /*0028*/ 	.byte	0x04, 0x17
        /*002a*/ 	.short	(.L_53 - .L_52)
.L_52:
        /*002c*/ 	.word	0x00000000
        /*0030*/ 	.short	0x0000
        /*0032*/ 	.short	0x0000
        /*0034*/ 	.byte	0x00, 0xf5, 0x21, 0x00


	//----- nvinfo : EIATTR_SPARSE_MMA_MASK
	.align		4
.L_53:
        /*0038*/ 	.byte	0x03, 0x50
        /*003a*/ 	.short	0x0000


	//----- nvinfo : EIATTR_MAXREG_COUNT
	.align		4
        /*003c*/ 	.byte	0x03, 0x1b
        /*003e*/ 	.short	0x00ff


	//----- nvinfo : EIATTR_NUM_BARRIERS
	.align		4
        /*0040*/ 	.byte	0x02, 0x4c
        /*0042*/ 	.byte	0x01
	.zero		1


	//----- nvinfo : EIATTR_MERCURY_ISA_VERSION
	.align		4
        /*0044*/ 	.byte	0x03, 0x5f
        /*0046*/ 	.short	0x0101


	//----- nvinfo : EIATTR_VRC_CTA_INIT_COUNT
	.align		4
        /*0048*/ 	.byte	0x02, 0x4a
	.zero		1
	.zero		1


	//----- nvinfo : EIATTR_EXIT_INSTR_OFFSETS
	.align		4
        /*004c*/ 	.byte	0x04, 0x1c
        /*004e*/ 	.short	(.L_55 - .L_54)


	//   ....[0]....
.L_54:
        /*0050*/ 	.word	0x00000130


	//   ....[1]....
        /*0054*/ 	.word	0x00000180


	//----- nvinfo : EIATTR_CBANK_PARAM_SIZE
	.align		4
.L_55:
        /*0058*/ 	.byte	0x03, 0x19
        /*005a*/ 	.short	0x0014


	//----- nvinfo : EIATTR_PARAM_CBANK
	.align		4
        /*005c*/ 	.byte	0x04, 0x0a
        /*005e*/ 	.short	(.L_57 - .L_56)
	.align		4
.L_56:
        /*0060*/ 	.word	index@(.nv.constant0._Z12reduce_naivePfPKfi)
        /*0064*/ 	.short	0x0380
        /*0066*/ 	.short	0x0014


	//----- nvinfo : EIATTR_SW_WAR
	.align		4
.L_57:
        /*0068*/ 	.byte	0x04, 0x36
        /*006a*/ 	.short	(.L_59 - .L_58)
.L_58:
        /*006c*/ 	.word	0x00000008
.L_59:


//--------------------- .nv.callgraph             --------------------------
	.section	.nv.callgraph,"",@"SHT_CUDA_CALLGRAPH"
	.align	4
	.sectionentsize	8
	.align		4
        /*0000*/ 	.word	0x00000000
	.align		4
        /*0004*/ 	.word	0xffffffff
	.align		4
        /*0008*/ 	.word	0x00000000
	.align		4
        /*000c*/ 	.word	0xfffffffe
	.align		4
        /*0010*/ 	.word	0x00000000
	.align		4
        /*0014*/ 	.word	0xfffffffd
	.align		4
        /*0018*/ 	.word	0x00000000
	.align		4
        /*001c*/ 	.word	0xfffffffc


//--------------------- .text._Z19reduce_warp_shufflePfPKfi --------------------------
	.section	.text._Z19reduce_warp_shufflePfPKfi,"ax",@progbits
	.align	128
        .global         _Z19reduce_warp_shufflePfPKfi
        .type           _Z19reduce_warp_shufflePfPKfi,@function
        .size           _Z19reduce_warp_shufflePfPKfi,(.L_x_3 - _Z19reduce_warp_shufflePfPKfi)
        .other          _Z19reduce_warp_shufflePfPKfi,@"STO_CUDA_ENTRY STV_DEFAULT"
_Z19reduce_warp_shufflePfPKfi:
.text._Z19reduce_warp_shufflePfPKfi:
[----:B------:R-:W-:Y:S01]  /*0000*/  LDC R1, c[0x0][0x37c] ;  /* 0x0000df00ff017b82 */ /* 0x000fe20000000800 */
[----:B------:R-:W0:Y:S02]  /*0010*/  S2R R0, SR_TID.X ;  /* 0x0000000000007919 */ /* 0x000e240000002100 */
[----:B0-----:R-:W-:-:S13]  /*0020*/  ISETP.NE.AND P0, PT, R0, RZ, PT ;  /* 0x000000ff0000720c */ /* 0x001fda0003f05270 */
[----:B------:R-:W-:Y:S05]  /*0030*/  @P0 EXIT ;  /* 0x000000000000094d */ /* 0x000fea0003800000 */
[----:B------:R-:W0:Y:S01]  /*0040*/  S2R R5, SR_CTAID.X ;  /* 0x0000000000057919 */ /* 0x000e220000002500 */
[----:B------:R-:W0:Y:S01]  /*0050*/  LDC.64 R2, c[0x0][0x380] ;  /* 0x0000e000ff027b82 */ /* 0x000e220000000a00 */
[----:B------:R-:W1:Y:S01]  /*0060*/  LDCU.64 UR4, c[0x0][0x358] ;  /* 0x00006b00ff0477ac */ /* 0x000e620008000a00 */
[----:B0-----:R-:W-:-:S05]  /*0070*/  IMAD.WIDE.U32 R2, R5, 0x4, R2 ;  /* 0x0000000405027825 */ /* 0x001fca00078e0002 */
[----:B-1----:R-:W-:Y:S01]  /*0080*/  STG.E desc[UR4][R2.64], RZ ;  /* 0x000000ff02007986 */ /* 0x002fe2000c101904 */
[----:B------:R-:W-:Y:S05]  /*0090*/  EXIT ;  /* 0x000000000000794d */ /* 0x000fea0003800000 */
.L_x_0:
[----:B------:R-:W-:-:S00]  /*00a0*/  BRA `(.L_x_0) ;  /* 0xfffffffc00fc7947 */ /* 0x000fc0000383ffff */
[----:B------:R-:W-:-:S00]  /*00b0*/  NOP ;  /* 0x0000000000007918 */ /* 0x000fc00000000000 */
        /* <DEDUP_REMOVED lines=12> */
.L_x_3:


//--------------------- .text._Z17reduce_sequentialPfPKfi --------------------------
	.section	.text._Z17reduce_sequentialPfPKfi,"ax",@progbits
	.align	128
        .global         _Z17reduce_sequentialPfPKfi
        .type           _Z17reduce_sequentialPfPKfi,@function
        .size           _Z17reduce_sequentialPfPKfi,(.L_x_4 - _Z17reduce_sequentialPfPKfi)
        .other          _Z17reduce_sequentialPfPKfi,@"STO_CUDA_ENTRY STV_DEFAULT"
_Z17reduce_sequentialPfPKfi:
.text._Z17reduce_sequentialPfPKfi:
[----:B------:R-:W-:Y:S01]  /*0000*/  LDC R1, c[0x0][0x37c] ;  /* 0x0000df00ff017b82 */ /* 0x000fe20000000800 */
[----:B------:R-:W0:Y:S01]  /*0010*/  S2R R4, SR_TID.X ;  /* 0x0000000000047919 */ /* 0x000e220000002100 */
[----:B------:R-:W0:Y:S01]  /*0020*/  LDCU UR4, c[0x0][0x360] ;  /* 0x00006c00ff0477ac */ /* 0x000e220008000800 */
[----:B------:R-:W-:Y:S01]  /*0030*/  HFMA2 R0, -RZ, RZ, 0, 0 ;  /* 0x00000000ff007431 */ /* 0x000fe200000001ff */
[----:B------:R-:W0:Y:S01]  /*0040*/  S2R R7, SR_CTAID.X ;  /* 0x0000000000077919 */ /* 0x000e220000002500 */
[----:B------:R-:W1:Y:S01]  /*0050*/  LDCU UR5, c[0x0][0x390] ;  /* 0x00007200ff0577ac */ /* 0x000e620008000800 */
[----:B------:R-:W2:Y:S01]  /*0060*/  LDCU.64 UR6, c[0x0][0x358] ;  /* 0x00006b00ff0677ac */ /* 0x000ea20008000a00 */
[----:B0-----:R-:W-:-:S05]  /*0070*/  IMAD R5, R7, UR4, R4 ;  /* 0x0000000407057c24 */ /* 0x001fca000f8e0204 */
[----:B-1----:R-:W-:-:S13]  /*0080*/  ISETP.GE.AND P0, PT, R5, UR5, PT ;  /* 0x0000000505007c0c */ /* 0x002fda000bf06270 */
[----:B------:R-:W0:Y:S02]  /*0090*/  @!P0 LDC.64 R2, c[0x0][0x388] ;  /* 0x0000e200ff028b82 */ /* 0x000e240000000a00 */
[----:B0-----:R-:W-:-:S05]  /*00a0*/  @!P0 IMAD.WIDE R2, R5, 0x4, R2 ;  /* 0x0000000405028825 */ /* 0x001fca00078e0202 */
[----:B--2---:R-:W2:Y:S01]  /*00b0*/  @!P0 LDG.E R0, desc[UR6][R2.64] ;  /* 0x0000000602008981 */ /* 0x004ea2000c1e1900 */
[----:B------:R-:W0:Y:S01]  /*00c0*/  S2UR UR5, SR_CgaCtaId ;  /* 0x00000000000579c3 */ /* 0x000e220000008800 */
[----:B------:R-:W-:Y:S01]  /*00d0*/  UMOV UR4, 0x400 ;  /* 0x0000040000047882 */ /* 0x000fe20000000000 */
[----:B------:R-:W-:Y:S01]  /*00e0*/  ISETP.NE.AND P0, PT, R4, RZ, PT ;  /* 0x000000ff0400720c */ /* 0x000fe20003f05270 */
[----:B0-----:R-:W-:-:S06]  /*00f0*/  ULEA UR4, UR5, UR4, 0x18 ;  /* 0x0000000405047291 */ /* 0x001fcc000f8ec0ff */
[----:B------:R-:W-:-:S05]  /*0100*/  LEA R5, R4, UR4, 0x2 ;  /* 0x0000000404057c11 */ /* 0x000fca000f8e10ff */
[----:B--2---:R0:W-:Y:S01]  /*0110*/  STS [R5], R0 ;  /* 0x0000000005007388 */ /* 0x0041e20000000800 */
[----:B------:R-:W-:Y:S06]  /*0120*/  BAR.SYNC.DEFER_BLOCKING 0x0 ;  /* 0x0000000000007b1d */ /* 0x000fec0000010000 */
[----:B------:R-:W-:Y:S05]  /*0130*/  @P0 EXIT ;  /* 0x000000000000094d */ /* 0x000fea0003800000 */
[----:B0-----:R-:W0:Y:S01]  /*0140*/  LDS R5, [UR4] ;  /* 0x00000004ff057984 */ /* 0x001e220008000800 */
[----:B------:R-:W1:Y:S02]  /*0150*/  LDC.64 R2, c[0x0][0x380] ;  /* 0x0000e000ff027b82 */ /* 0x000e640000000a00 */
[----:B-1----:R-:W-:-:S05]  /*0160*/  IMAD.WIDE.U32 R2, R7, 0x4, R2 ;  /* 0x0000000407027825 */ /* 0x002fca00078e0002 */
[----:B0-----:R-:W-:Y:S01]  /*0170*/  STG.E desc[UR6][R2.64], R5 ;  /* 0x0000000502007986 */ /* 0x001fe2000c101906 */
[----:B------:R-:W-:Y:S05]  /*0180*/  EXIT ;  /* 0x000000000000794d */ /* 0x000fea0003800000 */
.L_x_1:
        /* <DEDUP_REMOVED lines=15> */
.L_x_4:


//--------------------- .text._Z12reduce_naivePfPKfi --------------------------
	.section	.text._Z12reduce_naivePfPKfi,"ax",@progbits
	.align	128
        .global         _Z12reduce_naivePfPKfi
        .type           _Z12reduce_naivePfPKfi,@function
        .size           _Z12reduce_naivePfPKfi,(.L_x_5 - _Z12reduce_naivePfPKfi)
        .other          _Z12reduce_naivePfPKfi,@"STO_CUDA_ENTRY STV_DEFAULT"
_Z12reduce_naivePfPKfi:
.text._Z12reduce_naivePfPKfi:
        /* <DEDUP_REMOVED lines=25> */
.L_x_2:
        /* <DEDUP_REMOVED lines=15> */
.L_x_5:


//--------------------- .nv.shared.reserved.0     --------------------------
	.section	.nv.shared.reserved.0,"aw",@nobits
	.weak		__nv_reservedSMEM_offset_0_alias
	.size		__nv_reservedSMEM_offset_0_alias, 0, 64
	.other		__nv_reservedSMEM_offset_0_alias,@"STO_CUDA_RESERVED_SHARED STV_DEFAULT"
__nv_reservedSMEM_offset_0_alias:
	.zero		0
	.zero		64


//--------------------- .nv.shared._Z17reduce_sequentialPfPKfi --------------------------
	.section	.nv.shared._Z17reduce_sequentialPfPKfi,"aw",@nobits
	.sectionflags	@""
	.align	4
.nv.shared._Z17reduce_sequentialPfPKfi:
	.zero		2048


//--------------------- .nv.shared._Z12reduce_naivePfPKfi --------------------------
	.section	.nv.shared._Z12reduce_naivePfPKfi,"aw",@nobits
	.sectionflags	@""
	.align	4
.nv.shared._Z12reduce_naivePfPKfi:
	.zero		2048


//--------------------- .nv.constant0._Z19reduce_warp_shufflePfPKfi --------------------------
	.section	.nv.constant0._Z19reduce_warp_shufflePfPKfi,"a",@progbits
	.sectionflags	@""
	.align	4
.nv.constant0._Z19reduce_warp_shufflePfPKfi:
	.zero		916


//--------------------- .nv.constant0._Z17reduce_sequentialPfPKfi --------------------------
	.section	.nv.constant0._Z17reduce_sequentialPfPKfi,"a",@progbits
	.sectionflags	@""
	.align	4
.nv.constant0._Z17reduce_sequentialPfPKfi:
	.zero		916


//--------------------- .nv.constant0._Z12reduce_naivePfPKfi --------------------------
	.section	.nv.constant0._Z12reduce_naivePfPKfi,"a",@progbits
	.sectionflags	@""
	.align	4
.nv.constant0._Z12reduce_naivePfPKfi:
	.zero		916


//--------------------- SYMBOLS --------------------------

	.type		.nv.reservedSmem.offset0,@object
	.size		.nv.reservedSmem.offset0,0x4
	.type		.nv.reservedSmem.cap,@object
	.size		.nv.reservedSmem.cap,0x4
